//
// Generated by NVIDIA NVVM Compiler
//
// Compiler Build ID: CL-36424714
// Cuda compilation tools, release 13.0, V13.0.88
// Based on NVVM 20.0.0
//

.version 9.0
.target sm_100
.address_size 64

	// .globl	_Z11set_squaresPll

.visible .entry _Z11set_squaresPll(
	.param .u64 .ptr .align 1 _Z11set_squaresPll_param_0,
	.param .u64 _Z11set_squaresPll_param_1
)
{
	.reg .pred 	%p<2>;
	.reg .b32 	%r<7>;
	.reg .b64 	%rd<9>;

	ld.param.u64 	%rd2, [_Z11set_squaresPll_param_0];
	ld.param.u64 	%rd3, [_Z11set_squaresPll_param_1];
	mov.u32 	%r1, %tid.x;
	mov.u32 	%r2, %ctaid.x;
	mov.u32 	%r3, %ntid.x;
	mad.lo.s32 	%r4, %r2, %r3, %r1;
	cvt.u64.u32 	%rd1, %r4;
	setp.le.s64 	%p1, %rd3, %rd1;
	@%p1 bra 	$L__BB0_2;
	cvt.u32.u64 	%r5, %rd1;
	cvta.to.global.u64 	%rd4, %rd2;
	add.s32 	%r6, %r5, 1;
	cvt.s64.s32 	%rd5, %r6;
	mad.lo.s64 	%rd6, %rd5, %rd1, %rd5;
	shl.b64 	%rd7, %rd1, 3;
	add.s64 	%rd8, %rd4, %rd7;
	st.global.u64 	[%rd8], %rd6;
$L__BB0_2:
	ret;

}
	// .globl	_Z6func_gPllS_l
.visible .entry _Z6func_gPllS_l(
	.param .u64 .ptr .align 1 _Z6func_gPllS_l_param_0,
	.param .u64 _Z6func_gPllS_l_param_1,
	.param .u64 .ptr .align 1 _Z6func_gPllS_l_param_2,
	.param .u64 _Z6func_gPllS_l_param_3
)
{
	.reg .pred 	%p<8>;
	.reg .b32 	%r<13>;
	.reg .b64 	%rd<21>;

	ld.param.u64 	%rd10, [_Z6func_gPllS_l_param_0];
	ld.param.u64 	%rd11, [_Z6func_gPllS_l_param_1];
	ld.param.u64 	%rd8, [_Z6func_gPllS_l_param_2];
	ld.param.u64 	%rd9, [_Z6func_gPllS_l_param_3];
	cvta.to.global.u64 	%rd1, %rd10;
	mov.u32 	%r4, %tid.x;
	mov.u32 	%r5, %ntid.x;
	mov.u32 	%r6, %ctaid.x;
	mad.lo.s32 	%r7, %r5, %r6, %r4;
	cvt.u64.u32 	%rd2, %r7;
	setp.eq.s32 	%p1, %r7, 0;
	setp.lt.s64 	%p2, %rd11, %rd2;
	or.pred  	%p3, %p1, %p2;
	@%p3 bra 	$L__BB1_10;
	cvt.u32.u64 	%r8, %rd2;
	setp.gt.u32 	%p4, %r8, 3;
	@%p4 bra 	$L__BB1_3;
	shl.b64 	%rd17, %rd2, 3;
	add.s64 	%rd18, %rd1, %rd17;
	mov.b64 	%rd19, 1;
	st.global.u64 	[%rd18], %rd19;
	bra.uni 	$L__BB1_10;
$L__BB1_3:
	cvt.u32.u64 	%r12, %rd9;
	cvta.to.global.u64 	%rd3, %rd8;
$L__BB1_4:
	add.s32 	%r12, %r12, -1;
	setp.lt.s32 	%p5, %r12, 0;
	@%p5 bra 	$L__BB1_10;
	mul.wide.u32 	%rd12, %r12, 8;
	add.s64 	%rd13, %rd3, %rd12;
	ld.global.u64 	%rd4, [%rd13];
	and.b64  	%rd14, %rd4, -4294967296;
	setp.ne.s64 	%p6, %rd14, 0;
	@%p6 bra 	$L__BB1_7;
	cvt.u32.u64 	%r9, %rd4;
	rem.u32 	%r11, %r8, %r9;
	cvt.u64.u32 	%rd20, %r11;
	bra.uni 	$L__BB1_8;
$L__BB1_7:
	rem.s64 	%rd20, %rd2, %rd4;
$L__BB1_8:
	setp.ne.s64 	%p7, %rd20, 0;
	@%p7 bra 	$L__BB1_4;
	shl.b64 	%rd15, %rd2, 3;
	add.s64 	%rd16, %rd1, %rd15;
	st.global.u64 	[%rd16], %rd4;
$L__BB1_10:
	ret;

}


// ===== COMPILED SASS (sm_100) =====

	.target	sm_100

	.elftype	@"ET_EXEC"


//--------------------- .note.nv.tkinfo           --------------------------
	.section	.note.nv.tkinfo,"",@"SHT_NOTE"
	.sectionflags	@"SHF_NOTE_NV_TKINFO"
	.tkinfo
        /*0018*/ 	.word	0x00000002
        /*0030*/ 	.string	""
        /*0030*/ 	.string	"ptxas"
        /*0030*/ 	.string	"Cuda compilation tools, release 13.0, V13.0.88"
        /*0030*/ 	.string	"Build cuda_13.0.r13.0/compiler.36424714_0"
        /*0030*/ 	.string	"-arch sm_100 -m 64 "



//--------------------- .note.nv.cuinfo           --------------------------
	.section	.note.nv.cuinfo,"",@"SHT_NOTE"
	.sectionflags	@"SHF_NOTE_NV_CUINFO"
        /*0018*/ 	.short	0x0002
        /*001a*/ 	.short	0x0064
        /*001c*/ 	.short	0x0082
	.zero		2


//--------------------- .nv.info                  --------------------------
	.section	.nv.info,"",@"SHT_CUDA_INFO"
	.align	4


	//----- nvinfo : EIATTR_REGCOUNT
	.align		4
        /*0000*/ 	.byte	0x04, 0x2f
        /*0002*/ 	.short	(.L_1 - .L_0)
	.align		4
.L_0:
        /*0004*/ 	.word	index@(_Z11set_squaresPll)
        /*0008*/ 	.word	0x0000000a


	//----- nvinfo : EIATTR_FRAME_SIZE
	.align		4
.L_1:
        /*000c*/ 	.byte	0x04, 0x11
        /*000e*/ 	.short	(.L_3 - .L_2)
	.align		4
.L_2:
        /*0010*/ 	.word	index@(_Z11set_squaresPll)
        /*0014*/ 	.word	0x00000000


	//----- nvinfo : EIATTR_REGCOUNT
	.align		4
.L_3:
        /*0018*/ 	.byte	0x04, 0x2f
        /*001a*/ 	.short	(.L_5 - .L_4)
	.align		4
.L_4:
        /*001c*/ 	.word	index@(_Z6func_gPllS_l)
        /*0020*/ 	.word	0x00000018


	//----- nvinfo : EIATTR_FRAME_SIZE
	.align		4
.L_5:
        /*0024*/ 	.byte	0x04, 0x11
        /*0026*/ 	.short	(.L_7 - .L_6)
	.align		4
.L_6:
        /*0028*/ 	.word	index@($__internal_0_$__cuda_sm20_rem_s64)
        /*002c*/ 	.word	0x00000000


	//----- nvinfo : EIATTR_FRAME_SIZE
	.align		4
.L_7:
        /*0030*/ 	.byte	0x04, 0x11
        /*0032*/ 	.short	(.L_9 - .L_8)
	.align		4
.L_8:
        /*0034*/ 	.word	index@(_Z6func_gPllS_l)
        /*0038*/ 	.word	0x00000000


	//----- nvinfo : EIATTR_MIN_STACK_SIZE
	.align		4
.L_9:
        /*003c*/ 	.byte	0x04, 0x12
        /*003e*/ 	.short	(.L_11 - .L_10)
	.align		4
.L_10:
        /*0040*/ 	.word	index@(_Z6func_gPllS_l)
        /*0044*/ 	.word	0x00000000


	//----- nvinfo : EIATTR_MIN_STACK_SIZE
	.align		4
.L_11:
        /*0048*/ 	.byte	0x04, 0x12
        /*004a*/ 	.short	(.L_13 - .L_12)
	.align		4
.L_12:
        /*004c*/ 	.word	index@(_Z11set_squaresPll)
        /*0050*/ 	.word	0x00000000
.L_13:


//--------------------- .nv.compat                --------------------------
	.section	.nv.compat,"",@"SHT_CUDA_COMPAT_INFO"
	.align	4
        /*0000*/ 	.byte	0x02, 0x09, 0x00, 0x00, 0x02, 0x02, 0x01, 0x00, 0x02, 0x05, 0x05, 0x00, 0x03, 0x07, 0x01, 0x01
        /*0010*/ 	.byte	0x02, 0x03, 0x00, 0x00, 0x02, 0x06, 0x01, 0x00, 0x04, 0x0b, 0x08, 0x00, 0x09, 0x00, 0x00, 0x00
        /*0020*/ 	.byte	0x00, 0x00, 0x00, 0x00


//--------------------- .nv.info._Z6func_gPllS_l  --------------------------
	.section	.nv.info._Z6func_gPllS_l,"",@"SHT_CUDA_INFO"
	.sectionflags	@""
	.align	4


	//----- nvinfo : EIATTR_CUDA_API_VERSION
	.align		4
        /*0000*/ 	.byte	0x04, 0x37
        /*0002*/ 	.short	(.L_15 - .L_14)
.L_14:
        /*0004*/ 	.word	0x00000082


	//----- nvinfo : EIATTR_KPARAM_INFO
	.align		4
.L_15:
        /*0008*/ 	.byte	0x04, 0x17
        /*000a*/ 	.short	(.L_17 - .L_16)
.L_16:
        /*000c*/ 	.word	0x00000000
        /*0010*/ 	.short	0x0003
        /*0012*/ 	.short	0x0018
        /*0014*/ 	.byte	0x00, 0xf0, 0x21, 0x00


	//----- nvinfo : EIATTR_KPARAM_INFO
	.align		4
.L_17:
        /*0018*/ 	.byte	0x04, 0x17
        /*001a*/ 	.short	(.L_19 - .L_18)
.L_18:
        /*001c*/ 	.word	0x00000000
        /*0020*/ 	.short	0x0002
        /*0022*/ 	.short	0x0010
        /*0024*/ 	.byte	0x00, 0xf5, 0x21, 0x00


	//----- nvinfo : EIATTR_KPARAM_INFO
	.align		4
.L_19:
        /*0028*/ 	.byte	0x04, 0x17
        /*002a*/ 	.short	(.L_21 - .L_20)
.L_20:
        /*002c*/ 	.word	0x00000000
        /*0030*/ 	.short	0x0001
        /*0032*/ 	.short	0x0008
        /*0034*/ 	.byte	0x00, 0xf0, 0x21, 0x00


	//----- nvinfo : EIATTR_KPARAM_INFO
	.align		4
.L_21:
        /*0038*/ 	.byte	0x04, 0x17
        /*003a*/ 	.short	(.L_23 - .L_22)
.L_22:
        /*003c*/ 	.word	0x00000000
        /*0040*/ 	.short	0x0000
        /*0042*/ 	.short	0x0000
        /*0044*/ 	.byte	0x00, 0xf5, 0x21, 0x00


	//----- nvinfo : EIATTR_SPARSE_MMA_MASK
	.align		4
.L_23:
        /*0048*/ 	.byte	0x03, 0x50
        /*004a*/ 	.short	0x0000


	//----- nvinfo : EIATTR_MAXREG_COUNT
	.align		4
        /*004c*/ 	.byte	0x03, 0x1b
        /*004e*/ 	.short	0x00ff


	//----- nvinfo : EIATTR_MERCURY_ISA_VERSION
	.align		4
        /*0050*/ 	.byte	0x03, 0x5f
        /*0052*/ 	.short	0x0101


	//----- nvinfo : EIATTR_VRC_CTA_INIT_COUNT
	.align		4
        /*0054*/ 	.byte	0x02, 0x4a
	.zero		1
	.zero		1


	//----- nvinfo : EIATTR_EXIT_INSTR_OFFSETS
	.align		4
        /*0058*/ 	.byte	0x04, 0x1c
        /*005a*/ 	.short	(.L_25 - .L_24)


	//   ....[0]....
.L_24:
        /*005c*/ 	.word	0x00000090


	//   ....[1]....
        /*0060*/ 	.word	0x00000120


	//   ....[2]....
        /*0064*/ 	.word	0x00000190


	//   ....[3]....
        /*0068*/ 	.word	0x000003e0


	//----- nvinfo : EIATTR_CRS_STACK_SIZE
	.align		4
.L_25:
        /*006c*/ 	.byte	0x04, 0x1e
        /*006e*/ 	.short	(.L_27 - .L_26)
.L_26:
        /*0070*/ 	.word	0x00000000


	//----- nvinfo : EIATTR_CBANK_PARAM_SIZE
	.align		4
.L_27:
        /*0074*/ 	.byte	0x03, 0x19
        /*0076*/ 	.short	0x0020


	//----- nvinfo : EIATTR_PARAM_CBANK
	.align		4
        /*0078*/ 	.byte	0x04, 0x0a
        /*007a*/ 	.short	(.L_29 - .L_28)
	.align		4
.L_28:
        /*007c*/ 	.word	index@(.nv.constant0._Z6func_gPllS_l)
        /*0080*/ 	.short	0x0380
        /*0082*/ 	.short	0x0020


	//----- nvinfo : EIATTR_SW_WAR
	.align		4
.L_29:
        /*0084*/ 	.byte	0x04, 0x36
        /*0086*/ 	.short	(.L_31 - .L_30)
.L_30:
        /*0088*/ 	.word	0x00000008
.L_31:


//--------------------- .nv.info._Z11set_squaresPll --------------------------
	.section	.nv.info._Z11set_squaresPll,"",@"SHT_CUDA_INFO"
	.sectionflags	@""
	.align	4


	//----- nvinfo : EIATTR_CUDA_API_VERSION
	.align		4
        /*0000*/ 	.byte	0x04, 0x37
        /*0002*/ 	.short	(.L_33 - .L_32)
.L_32:
        /*0004*/ 	.word	0x00000082


	//----- nvinfo : EIATTR_KPARAM_INFO
	.align		4
.L_33:
        /*0008*/ 	.byte	0x04, 0x17
        /*000a*/ 	.short	(.L_35 - .L_34)
.L_34:
        /*000c*/ 	.word	0x00000000
        /*0010*/ 	.short	0x0001
        /*0012*/ 	.short	0x0008
        /*0014*/ 	.byte	0x00, 0xf0, 0x21, 0x00


	//----- nvinfo : EIATTR_KPARAM_INFO
	.align		4
.L_35:
        /*0018*/ 	.byte	0x04, 0x17
        /*001a*/ 	.short	(.L_37 - .L_36)
.L_36:
        /*001c*/ 	.word	0x00000000
        /*0020*/ 	.short	0x0000
        /*0022*/ 	.short	0x0000
        /*0024*/ 	.byte	0x00, 0xf5, 0x21, 0x00


	//----- nvinfo : EIATTR_SPARSE_MMA_MASK
	.align		4
.L_37:
        /*0028*/ 	.byte	0x03, 0x50
        /*002a*/ 	.short	0x0000


	//----- nvinfo : EIATTR_MAXREG_COUNT
	.align		4
        /*002c*/ 	.byte	0x03, 0x1b
        /*002e*/ 	.short	0x00ff


	//----- nvinfo : EIATTR_MERCURY_ISA_VERSION
	.align		4
        /*0030*/ 	.byte	0x03, 0x5f
        /*0032*/ 	.short	0x0101


	//----- nvinfo : EIATTR_VRC_CTA_INIT_COUNT
	.align		4
        /*0034*/ 	.byte	0x02, 0x4a
	.zero		1
	.zero		1


	//----- nvinfo : EIATTR_EXIT_INSTR_OFFSETS
	.align		4
        /*0038*/ 	.byte	0x04, 0x1c
        /*003a*/ 	.short	(.L_39 - .L_38)


	//   ....[0]....
.L_38:
        /*003c*/ 	.word	0x00000080


	//   ....[1]....
        /*0040*/ 	.word	0x00000130


	//----- nvinfo : EIATTR_CBANK_PARAM_SIZE
	.align		4
.L_39:
        /*0044*/ 	.byte	0x03, 0x19
        /*0046*/ 	.short	0x0010


	//----- nvinfo : EIATTR_PARAM_CBANK
	.align		4
        /*0048*/ 	.byte	0x04, 0x0a
        /*004a*/ 	.short	(.L_41 - .L_40)
	.align		4
.L_40:
        /*004c*/ 	.word	index@(.nv.constant0._Z11set_squaresPll)
        /*0050*/ 	.short	0x0380
        /*0052*/ 	.short	0x0010


	//----- nvinfo : EIATTR_SW_WAR
	.align		4
.L_41:
        /*0054*/ 	.byte	0x04, 0x36
        /*0056*/ 	.short	(.L_43 - .L_42)
.L_42:
        /*0058*/ 	.word	0x00000008
.L_43:


//--------------------- .nv.callgraph             --------------------------
	.section	.nv.callgraph,"",@"SHT_CUDA_CALLGRAPH"
	.align	4
	.sectionentsize	8
	.align		4
        /*0000*/ 	.word	0x00000000
	.align		4
        /*0004*/ 	.word	0xffffffff
	.align		4
        /*0008*/ 	.word	0x00000000
	.align		4
        /*000c*/ 	.word	0xfffffffe
	.align		4
        /*0010*/ 	.word	0x00000000
	.align		4
        /*0014*/ 	.word	0xfffffffd
	.align		4
        /*0018*/ 	.word	0x00000000
	.align		4
        /*001c*/ 	.word	0xfffffffc


//--------------------- .text._Z6func_gPllS_l     --------------------------
	.section	.text._Z6func_gPllS_l,"ax",@progbits
	.align	128
        .global         _Z6func_gPllS_l
        .type           _Z6func_gPllS_l,@function
        .size           _Z6func_gPllS_l,(.L_x_7 - _Z6func_gPllS_l)
        .other          _Z6func_gPllS_l,@"STO_CUDA_ENTRY STV_DEFAULT"
_Z6func_gPllS_l:
.text._Z6func_gPllS_l:
[----:B------:R-:W-:Y:S01]  /*0000*/  LDC R1, c[0x0][0x37c] ;  /* 0x0000df00ff017b82 */ /* 0x000fe20000000800 */
[----:B------:R-:W0:Y:S01]  /*0010*/  S2R R9, SR_TID.X ;  /* 0x0000000000097919 */ /* 0x000e220000002100 */
[----:B------:R-:W0:Y:S01]  /*0020*/  LDCU UR4, c[0x0][0x360] ;  /* 0x00006c00ff0477ac */ /* 0x000e220008000800 */
[----:B------:R-:W0:Y:S01]  /*0030*/  S2R R0, SR_CTAID.X ;  /* 0x0000000000007919 */ /* 0x000e220000002500 */
[----:B------:R-:W1:Y:S01]  /*0040*/  LDCU.64 UR6, c[0x0][0x388] ;  /* 0x00007100ff0677ac */ /* 0x000e620008000a00 */
[----:B0-----:R-:W-:-:S05]  /*0050*/  IMAD R9, R0, UR4, R9 ;  /* 0x0000000400097c24 */ /* 0x001fca000f8e0209 */
[----:B-1----:R-:W-:-:S04]  /*0060*/  ISETP.GT.U32.AND P0, PT, R9, UR6, PT ;  /* 0x0000000609007c0c */ /* 0x002fc8000bf04070 */
[----:B------:R-:W-:-:S04]  /*0070*/  ISETP.GT.AND.EX P0, PT, RZ, UR7, PT, P0 ;  /* 0x00000007ff007c0c */ /* 0x000fc8000bf04300 */
[----:B------:R-:W-:-:S13]  /*0080*/  ISETP.EQ.OR P0, PT, R9, RZ, P0 ;  /* 0x000000ff0900720c */ /* 0x000fda0000702670 */
[----:B------:R-:W-:Y:S05]  /*0090*/  @P0 EXIT ;  /* 0x000000000000094d */ /* 0x000fea0003800000 */
[----:B------:R-:W-:Y:S01]  /*00a0*/  ISETP.GT.U32.AND P0, PT, R9, 0x3, PT ;  /* 0x000000030900780c */ /* 0x000fe20003f04070 */
[----:B------:R-:W0:-:S12]  /*00b0*/  LDCU.64 UR4, c[0x0][0x358] ;  /* 0x00006b00ff0477ac */ /* 0x000e180008000a00 */
[----:B------:R-:W1:Y:S01]  /*00c0*/  @!P0 LDC.64 R2, c[0x0][0x380] ;  /* 0x0000e000ff028b82 */ /* 0x000e620000000a00 */
[----:B------:R-:W-:Y:S02]  /*00d0*/  @!P0 IMAD.MOV.U32 R4, RZ, RZ, 0x1 ;  /* 0x00000001ff048424 */ /* 0x000fe400078e00ff */
[----:B------:R-:W-:Y:S01]  /*00e0*/  @!P0 IMAD.MOV.U32 R5, RZ, RZ, 0x0 ;  /* 0x00000000ff058424 */ /* 0x000fe200078e00ff */
[----:B-1----:R-:W-:-:S04]  /*00f0*/  @!P0 LEA R2, P1, R9, R2, 0x3 ;  /* 0x0000000209028211 */ /* 0x002fc800078218ff */
[----:B------:R-:W-:-:S05]  /*0100*/  @!P0 LEA.HI.X R3, R9, R3, RZ, 0x3, P1 ;  /* 0x0000000309038211 */ /* 0x000fca00008f1cff */
[----:B0-----:R0:W-:Y:S01]  /*0110*/  @!P0 STG.E.64 desc[UR4][R2.64], R4 ;  /* 0x0000000402008986 */ /* 0x0011e2000c101b04 */
[----:B------:R-:W-:Y:S05]  /*0120*/  @!P0 EXIT ;  /* 0x000000000000894d */ /* 0x000fea0003800000 */
[----:B0-----:R-:W0:Y:S01]  /*0130*/  LDC.64 R2, c[0x0][0x390] ;  /* 0x0000e400ff027b82 */ /* 0x001e220000000a00 */
[----:B------:R-:W1:Y:S01]  /*0140*/  LDCU UR6, c[0x0][0x398] ;  /* 0x00007300ff0677ac */ /* 0x000e620008000800 */
[----:B------:R-:W-:Y:S01]  /*0150*/  BSSY.RECONVERGENT B0, `(.L_x_0) ;  /* 0x0000024000007945 */ /* 0x000fe20003800200 */
[----:B-1----:R-:W-:-:S07]  /*0160*/  IMAD.U32 R11, RZ, RZ, UR6 ;  /* 0x00000006ff0b7e24 */ /* 0x002fce000f8e00ff */
.L_x_4:
[----:B------:R-:W-:-:S05]  /*0170*/  VIADD R11, R11, 0xffffffff ;  /* 0xffffffff0b0b7836 */ /* 0x000fca0000000000 */
[----:B------:R-:W-:-:S13]  /*0180*/  ISETP.GE.AND P0, PT, R11, RZ, PT ;  /* 0x000000ff0b00720c */ /* 0x000fda0003f06270 */
[----:B------:R-:W-:Y:S05]  /*0190*/  @!P0 EXIT ;  /* 0x000000000000894d */ /* 0x000fea0003800000 */
[----:B0-----:R-:W-:-:S06]  /*01a0*/  IMAD.WIDE.U32 R4, R11, 0x8, R2 ;  /* 0x000000080b047825 */ /* 0x001fcc00078e0002 */
[----:B------:R-:W2:Y:S01]  /*01b0*/  LDG.E.64 R4, desc[UR4][R4.64] ;  /* 0x0000000404047981 */ /* 0x000ea2000c1e1b00 */
[----:B------:R-:W-:Y:S01]  /*01c0*/  BSSY.RECONVERGENT B1, `(.L_x_1) ;  /* 0x000001b000017945 */ /* 0x000fe20003800200 */
[----:B--2---:R-:W-:-:S13]  /*01d0*/  ISETP.NE.U32.AND P0, PT, R5, RZ, PT ;  /* 0x000000ff0500720c */ /* 0x004fda0003f05070 */
[----:B------:R-:W-:Y:S05]  /*01e0*/  @P0 BRA `(.L_x_2) ;  /* 0x0000000000500947 */ /* 0x000fea0003800000 */
[----:B------:R-:W0:Y:S01]  /*01f0*/  I2F.U32.RP R0, R4 ;  /* 0x0000000400007306 */ /* 0x000e220000209000 */
[----:B------:R-:W-:Y:S02]  /*0200*/  IADD3 R13, PT, PT, RZ, -R4, RZ ;  /* 0x80000004ff0d7210 */ /* 0x000fe40007ffe0ff */
[----:B------:R-:W-:-:S05]  /*0210*/  ISETP.NE.U32.AND P1, PT, R4, RZ, PT ;  /* 0x000000ff0400720c */ /* 0x000fca0003f25070 */
[----:B0-----:R-:W0:Y:S02]  /*0220*/  MUFU.RCP R0, R0 ;  /* 0x0000000000007308 */ /* 0x001e240000001000 */
[----:B0-----:R-:W-:-:S06]  /*0230*/  VIADD R6, R0, 0xffffffe ;  /* 0x0ffffffe00067836 */ /* 0x001fcc0000000000 */
[----:B------:R0:W1:Y:S02]  /*0240*/  F2I.FTZ.U32.TRUNC.NTZ R7, R6 ;  /* 0x0000000600077305 */ /* 0x000064000021f000 */
[----:B0-----:R-:W-:Y:S02]  /*0250*/  IMAD.MOV.U32 R6, RZ, RZ, RZ ;  /* 0x000000ffff067224 */ /* 0x001fe400078e00ff */
[----:B-1----:R-:W-:-:S04]  /*0260*/  IMAD R13, R13, R7, RZ ;  /* 0x000000070d0d7224 */ /* 0x002fc800078e02ff */
[----:B------:R-:W-:-:S06]  /*0270*/  IMAD.HI.U32 R8, R7, R13, R6 ;  /* 0x0000000d07087227 */ /* 0x000fcc00078e0006 */
[----:B------:R-:W-:-:S04]  /*0280*/  IMAD.HI.U32 R8, R8, R9, RZ ;  /* 0x0000000908087227 */ /* 0x000fc800078e00ff */
[----:B------:R-:W-:-:S04]  /*0290*/  IMAD.MOV R8, RZ, RZ, -R8 ;  /* 0x000000ffff087224 */ /* 0x000fc800078e0a08 */
[----:B------:R-:W-:-:S05]  /*02a0*/  IMAD R7, R4, R8, R9 ;  /* 0x0000000804077224 */ /* 0x000fca00078e0209 */
[----:B------:R-:W-:-:S13]  /*02b0*/  ISETP.GE.U32.AND P0, PT, R7, R4, PT ;  /* 0x000000040700720c */ /* 0x000fda0003f06070 */
[----:B------:R-:W-:-:S05]  /*02c0*/  @P0 IMAD.IADD R7, R7, 0x1, -R4 ;  /* 0x0000000107070824 */ /* 0x000fca00078e0a04 */
[----:B------:R-:W-:-:S13]  /*02d0*/  ISETP.GE.U32.AND P0, PT, R7, R4, PT ;  /* 0x000000040700720c */ /* 0x000fda0003f06070 */
[----:B------:R-:W-:Y:S01]  /*02e0*/  @P0 IMAD.IADD R7, R7, 0x1, -R4 ;  /* 0x0000000107070824 */ /* 0x000fe200078e0a04 */
[----:B------:R-:W-:-:S04]  /*02f0*/  @!P1 LOP3.LUT R7, RZ, R4, RZ, 0x33, !PT ;  /* 0x00000004ff079212 */ /* 0x000fc800078e33ff */
[----:B------:R-:W-:-:S04]  /*0300*/  ISETP.NE.U32.AND P0, PT, R7, RZ, PT ;  /* 0x000000ff0700720c */ /* 0x000fc80003f05070 */
[----:B------:R-:W-:Y:S01]  /*0310*/  ISETP.NE.AND.EX P0, PT, RZ, RZ, PT, P0 ;  /* 0x000000ffff00720c */ /* 0x000fe20003f05300 */
[----:B------:R-:W-:-:S12]  /*0320*/  BRA `(.L_x_3) ;  /* 0x0000000000107947 */ /* 0x000fd80003800000 */
.L_x_2:
[----:B------:R-:W-:-:S07]  /*0330*/  MOV R0, 0x350 ;  /* 0x0000035000007802 */ /* 0x000fce0000000f00 */
[----:B------:R-:W-:Y:S05]  /*0340*/  CALL.REL.NOINC `($__internal_0_$__cuda_sm20_rem_s64) ;  /* 0x0000000000287944 */ /* 0x000fea0003c00000 */
[----:B------:R-:W-:-:S04]  /*0350*/  ISETP.NE.U32.AND P0, PT, R8, RZ, PT ;  /* 0x000000ff0800720c */ /* 0x000fc80003f05070 */
[----:B------:R-:W-:-:S13]  /*0360*/  ISETP.NE.AND.EX P0, PT, R10, RZ, PT, P0 ;  /* 0x000000ff0a00720c */ /* 0x000fda0003f05300 */
.L_x_3:
[----:B------:R-:W-:Y:S05]  /*0370*/  BSYNC.RECONVERGENT B1 ;  /* 0x0000000000017941 */ /* 0x000fea0003800200 */
.L_x_1:
[----:B------:R-:W-:Y:S05]  /*0380*/  @P0 BRA `(.L_x_4) ;  /* 0xfffffffc00780947 */ /* 0x000fea000383ffff */
[----:B------:R-:W-:Y:S05]  /*0390*/  BSYNC.RECONVERGENT B0 ;  /* 0x0000000000007941 */ /* 0x000fea0003800200 */
.L_x_0:
[----:B------:R-:W0:Y:S02]  /*03a0*/  LDCU.64 UR6, c[0x0][0x380] ;  /* 0x00007000ff0677ac */ /* 0x000e240008000a00 */
[----:B0-----:R-:W-:-:S04]  /*03b0*/  LEA R2, P0, R9, UR6, 0x3 ;  /* 0x0000000609027c11 */ /* 0x001fc8000f8018ff */
[----:B------:R-:W-:-:S05]  /*03c0*/  LEA.HI.X R3, R9, UR7, RZ, 0x3, P0 ;  /* 0x0000000709037c11 */ /* 0x000fca00080f1cff */
[----:B------:R-:W-:Y:S01]  /*03d0*/  STG.E.64 desc[UR4][R2.64], R4 ;  /* 0x0000000402007986 */ /* 0x000fe2000c101b04 */
[----:B------:R-:W-:Y:S05]  /*03e0*/  EXIT ;  /* 0x000000000000794d */ /* 0x000fea0003800000 */
        .weak           $__internal_0_$__cuda_sm20_rem_s64
        .type           $__internal_0_$__cuda_sm20_rem_s64,@function
        .size           $__internal_0_$__cuda_sm20_rem_s64,(.L_x_7 - $__internal_0_$__cuda_sm20_rem_s64)
$__internal_0_$__cuda_sm20_rem_s64:
[-C--:B------:R-:W-:Y:S02]  /*03f0*/  IADD3 R7, P1, PT, RZ, -R4.reuse, RZ ;  /* 0x80000004ff077210 */ /* 0x080fe40007f3e0ff */
[----:B------:R-:W-:Y:S02]  /*0400*/  ISETP.GE.AND P0, PT, R5, RZ, PT ;  /* 0x000000ff0500720c */ /* 0x000fe40003f06270 */
[-C--:B------:R-:W-:Y:S02]  /*0410*/  IADD3.X R13, PT, PT, RZ, ~R5.reuse, RZ, P1, !PT ;  /* 0x80000005ff0d7210 */ /* 0x080fe40000ffe4ff */
[----:B------:R-:W-:Y:S02]  /*0420*/  SEL R6, R7, R4, !P0 ;  /* 0x0000000407067207 */ /* 0x000fe40004000000 */
[----:B------:R-:W-:-:S04]  /*0430*/  SEL R7, R13, R5, !P0 ;  /* 0x000000050d077207 */ /* 0x000fc80004000000 */
[----:B------:R-:W0:Y:S08]  /*0440*/  I2F.U64.RP R8, R6 ;  /* 0x0000000600087312 */ /* 0x000e300000309000 */
[----:B0-----:R-:W0:Y:S02]  /*0450*/  MUFU.RCP R8, R8 ;  /* 0x0000000800087308 */ /* 0x001e240000001000 */
[----:B0-----:R-:W-:-:S06]  /*0460*/  VIADD R12, R8, 0x1ffffffe ;  /* 0x1ffffffe080c7836 */ /* 0x001fcc0000000000 */
[----:B------:R-:W0:Y:S02]  /*0470*/  F2I.U64.TRUNC R12, R12 ;  /* 0x0000000c000c7311 */ /* 0x000e24000020d800 */
[----:B0-----:R-:W-:-:S04]  /*0480*/  IMAD.WIDE.U32 R14, R12, R6, RZ ;  /* 0x000000060c0e7225 */ /* 0x001fc800078e00ff */
[----:B------:R-:W-:Y:S01]  /*0490*/  IMAD R15, R12, R7, R15 ;  /* 0x000000070c0f7224 */ /* 0x000fe200078e020f */
[----:B------:R-:W-:-:S03]  /*04a0*/  IADD3 R17, P0, PT, RZ, -R14, RZ ;  /* 0x8000000eff117210 */ /* 0x000fc60007f1e0ff */
[----:B------:R-:W-:Y:S02]  /*04b0*/  IMAD R15, R13, R6, R15 ;  /* 0x000000060d0f7224 */ /* 0x000fe400078e020f */
[----:B------:R-:W-:-:S04]  /*04c0*/  IMAD.HI.U32 R14, R12, R17, RZ ;  /* 0x000000110c0e7227 */ /* 0x000fc800078e00ff */
[----:B------:R-:W-:Y:S02]  /*04d0*/  IMAD.X R19, RZ, RZ, ~R15, P0 ;  /* 0x000000ffff137224 */ /* 0x000fe400000e0e0f */
[----:B------:R-:W-:Y:S02]  /*04e0*/  IMAD.MOV.U32 R15, RZ, RZ, R12 ;  /* 0x000000ffff0f7224 */ /* 0x000fe400078e000c */
[-C--:B------:R-:W-:Y:S02]  /*04f0*/  IMAD R21, R13, R19.reuse, RZ ;  /* 0x000000130d157224 */ /* 0x080fe400078e02ff */
[----:B------:R-:W-:-:S04]  /*0500*/  IMAD.WIDE.U32 R14, P0, R12, R19, R14 ;  /* 0x000000130c0e7225 */ /* 0x000fc8000780000e */
[----:B------:R-:W-:-:S04]  /*0510*/  IMAD.HI.U32 R19, R13, R19, RZ ;  /* 0x000000130d137227 */ /* 0x000fc800078e00ff */
[----:B------:R-:W-:Y:S01]  /*0520*/  IMAD.HI.U32 R14, P1, R13, R17, R14 ;  /* 0x000000110d0e7227 */ /* 0x000fe2000782000e */
[----:B------:R-:W-:-:S04]  /*0530*/  IADD3.X R8, PT, PT, R19, R13, RZ, P0, !PT ;  /* 0x0000000d13087210 */ /* 0x000fc800007fe4ff */
[----:B------:R-:W-:-:S04]  /*0540*/  IADD3 R15, P2, PT, R21, R14, RZ ;  /* 0x0000000e150f7210 */ /* 0x000fc80007f5e0ff */
[----:B------:R-:W-:Y:S01]  /*0550*/  IADD3.X R17, PT, PT, RZ, RZ, R8, P2, P1 ;  /* 0x000000ffff117210 */ /* 0x000fe200017e2408 */
[----:B------:R-:W-:-:S04]  /*0560*/  IMAD.WIDE.U32 R12, R15, R6, RZ ;  /* 0x000000060f0c7225 */ /* 0x000fc800078e00ff */
[----:B------:R-:W-:Y:S01]  /*0570*/  IMAD R8, R15, R7, R13 ;  /* 0x000000070f087224 */ /* 0x000fe200078e020d */
[----:B------:R-:W-:-:S03]  /*0580*/  IADD3 R13, P0, PT, RZ, -R12, RZ ;  /* 0x8000000cff0d7210 */ /* 0x000fc60007f1e0ff */
[----:B------:R-:W-:Y:S02]  /*0590*/  IMAD R8, R17, R6, R8 ;  /* 0x0000000611087224 */ /* 0x000fe400078e0208 */
[----:B------:R-:W-:-:S04]  /*05a0*/  IMAD.HI.U32 R14, R15, R13, RZ ;  /* 0x0000000d0f0e7227 */ /* 0x000fc800078e00ff */
[----:B------:R-:W-:-:S04]  /*05b0*/  IMAD.X R10, RZ, RZ, ~R8, P0 ;  /* 0x000000ffff0a7224 */ /* 0x000fc800000e0e08 */
[----:B------:R-:W-:-:S04]  /*05c0*/  IMAD.WIDE.U32 R14, P0, R15, R10, R14 ;  /* 0x0000000a0f0e7225 */ /* 0x000fc8000780000e */
[C---:B------:R-:W-:Y:S02]  /*05d0*/  IMAD R19, R17.reuse, R10, RZ ;  /* 0x0000000a11137224 */ /* 0x040fe400078e02ff */
[----:B------:R-:W-:-:S04]  /*05e0*/  IMAD.HI.U32 R8, P1, R17, R13, R14 ;  /* 0x0000000d11087227 */ /* 0x000fc8000782000e */
[----:B------:R-:W-:Y:S01]  /*05f0*/  IMAD.HI.U32 R10, R17, R10, RZ ;  /* 0x0000000a110a7227 */ /* 0x000fe200078e00ff */
[----:B------:R-:W-:-:S03]  /*0600*/  IADD3 R8, P2, PT, R19, R8, RZ ;  /* 0x0000000813087210 */ /* 0x000fc60007f5e0ff */
[----:B------:R-:W-:Y:S02]  /*0610*/  IMAD.X R17, R10, 0x1, R17, P0 ;  /* 0x000000010a117824 */ /* 0x000fe400000e0611 */
[----:B------:R-:W-:-:S03]  /*0620*/  IMAD.HI.U32 R12, R8, R9, RZ ;  /* 0x00000009080c7227 */ /* 0x000fc600078e00ff */
[----:B------:R-:W-:Y:S01]  /*0630*/  IADD3.X R17, PT, PT, RZ, RZ, R17, P2, P1 ;  /* 0x000000ffff117210 */ /* 0x000fe200017e2411 */
[----:B------:R-:W-:Y:S02]  /*0640*/  IMAD.MOV.U32 R13, RZ, RZ, RZ ;  /* 0x000000ffff0d7224 */ /* 0x000fe400078e00ff */
[----:B------:R-:W-:-:S04]  /*0650*/  IMAD.WIDE.U32 R12, RZ, R8, R12 ;  /* 0x00000008ff0c7225 */ /* 0x000fc800078e000c */
[----:B------:R-:W-:-:S05]  /*0660*/  IMAD.HI.U32 R12, P0, R17, R9, R12 ;  /* 0x00000009110c7227 */ /* 0x000fca000780000c */
[----:B------:R-:W-:Y:S02]  /*0670*/  IADD3 R15, P1, PT, RZ, R12, RZ ;  /* 0x0000000cff0f7210 */ /* 0x000fe40007f3e0ff */
[----:B------:R-:W-:-:S03]  /*0680*/  IADD3.X R8, PT, PT, RZ, RZ, RZ, P0, !PT ;  /* 0x000000ffff087210 */ /* 0x000fc600007fe4ff */
[----:B------:R-:W-:-:S04]  /*0690*/  IMAD.WIDE.U32 R12, R15, R6, RZ ;  /* 0x000000060f0c7225 */ /* 0x000fc800078e00ff */
[----:B------:R-:W-:Y:S01]  /*06a0*/  IMAD.X R17, RZ, RZ, R8, P1 ;  /* 0x000000ffff117224 */ /* 0x000fe200008e0608 */
[----:B------:R-:W-:Y:S01]  /*06b0*/  IADD3 R19, P1, PT, -R12, R9, RZ ;  /* 0x000000090c137210 */ /* 0x000fe20007f3e1ff */
[----:B------:R-:W-:-:S03]  /*06c0*/  IMAD R15, R15, R7, R13 ;  /* 0x000000070f0f7224 */ /* 0x000fc600078e020d */
[-C--:B------:R-:W-:Y:S01]  /*06d0*/  ISETP.GE.U32.AND P0, PT, R19, R6.reuse, PT ;  /* 0x000000061300720c */ /* 0x080fe20003f06070 */
[----:B------:R-:W-:-:S04]  /*06e0*/  IMAD R15, R17, R6, R15 ;  /* 0x00000006110f7224 */ /* 0x000fc800078e020f */
[----:B------:R-:W-:Y:S01]  /*06f0*/  IMAD.X R17, RZ, RZ, ~R15, P1 ;  /* 0x000000ffff117224 */ /* 0x000fe200008e0e0f */
[----:B------:R-:W-:-:S04]  /*0700*/  IADD3 R13, P1, PT, R19, -R6, RZ ;  /* 0x80000006130d7210 */ /* 0x000fc80007f3e0ff */
[C---:B------:R-:W-:Y:S01]  /*0710*/  ISETP.GE.U32.AND.EX P0, PT, R17.reuse, R7, PT, P0 ;  /* 0x000000071100720c */ /* 0x040fe20003f06100 */
[----:B------:R-:W-:Y:S01]  /*0720*/  IMAD.X R15, R17, 0x1, ~R7, P1 ;  /* 0x00000001110f7824 */ /* 0x000fe200008e0e07 */
[----:B------:R-:W-:Y:S02]  /*0730*/  ISETP.NE.U32.AND P1, PT, R4, RZ, PT ;  /* 0x000000ff0400720c */ /* 0x000fe40003f25070 */
[----:B------:R-:W-:Y:S02]  /*0740*/  SEL R13, R13, R19, P0 ;  /* 0x000000130d0d7207 */ /* 0x000fe40000000000 */
[----:B------:R-:W-:Y:S02]  /*0750*/  SEL R15, R15, R17, P0 ;  /* 0x000000110f0f7207 */ /* 0x000fe40000000000 */
[CC--:B------:R-:W-:Y:S02]  /*0760*/  ISETP.GE.U32.AND P0, PT, R13.reuse, R6.reuse, PT ;  /* 0x000000060d00720c */ /* 0x0c0fe40003f06070 */
[----:B------:R-:W-:Y:S01]  /*0770*/  IADD3 R8, P2, PT, R13, -R6, RZ ;  /* 0x800000060d087210 */ /* 0x000fe20007f5e0ff */
[----:B------:R-:W-:Y:S01]  /*0780*/  IMAD.MOV.U32 R6, RZ, RZ, R0 ;  /* 0x000000ffff067224 */ /* 0x000fe200078e0000 */
[----:B------:R-:W-:-:S02]  /*0790*/  ISETP.GE.U32.AND.EX P0, PT, R15, R7, PT, P0 ;  /* 0x000000070f00720c */ /* 0x000fc40003f06100 */
[----:B------:R-:W-:Y:S01]  /*07a0*/  IADD3.X R10, PT, PT, R15, ~R7, RZ, P2, !PT ;  /* 0x800000070f0a7210 */ /* 0x000fe200017fe4ff */
[----:B------:R-:W-:Y:S01]  /*07b0*/  IMAD.MOV.U32 R7, RZ, RZ, 0x0 ;  /* 0x00000000ff077424 */ /* 0x000fe200078e00ff */
[----:B------:R-:W-:Y:S02]  /*07c0*/  ISETP.NE.AND.EX P1, PT, R5, RZ, PT, P1 ;  /* 0x000000ff0500720c */ /* 0x000fe40003f25310 */
[----:B------:R-:W-:Y:S02]  /*07d0*/  SEL R8, R8, R13, P0 ;  /* 0x0000000d08087207 */ /* 0x000fe40000000000 */
[----:B------:R-:W-:Y:S02]  /*07e0*/  SEL R10, R10, R15, P0 ;  /* 0x0000000f0a0a7207 */ /* 0x000fe40000000000 */
[----:B------:R-:W-:Y:S02]  /*07f0*/  SEL R8, R8, 0xffffffff, P1 ;  /* 0xffffffff08087807 */ /* 0x000fe40000800000 */
[----:B------:R-:W-:Y:S01]  /*0800*/  SEL R10, R10, 0xffffffff, P1 ;  /* 0xffffffff0a0a7807 */ /* 0x000fe20000800000 */
[----:B------:R-:W-:Y:S06]  /*0810*/  RET.REL.NODEC R6 `(_Z6func_gPllS_l) ;  /* 0xfffffff406f87950 */ /* 0x000fec0003c3ffff */
.L_x_5:
[----:B------:R-:W-:-:S00]  /*0820*/  BRA `(.L_x_5) ;  /* 0xfffffffc00fc7947 */ /* 0x000fc0000383ffff */
[----:B------:R-:W-:-:S00]  /*0830*/  NOP ;  /* 0x0000000000007918 */ /* 0x000fc00000000000 */
        /* <DEDUP_REMOVED lines=12> */
.L_x_7:


//--------------------- .text._Z11set_squaresPll  --------------------------
	.section	.text._Z11set_squaresPll,"ax",@progbits
	.align	128
        .global         _Z11set_squaresPll
        .type           _Z11set_squaresPll,@function
        .size           _Z11set_squaresPll,(.L_x_9 - _Z11set_squaresPll)
        .other          _Z11set_squaresPll,@"STO_CUDA_ENTRY STV_DEFAULT"
_Z11set_squaresPll:
.text._Z11set_squaresPll:
[----:B------:R-:W-:Y:S01]  /*0000*/  LDC R1, c[0x0][0x37c] ;  /* 0x0000df00ff017b82 */ /* 0x000fe20000000800 */
[----:B------:R-:W0:Y:S07]  /*0010*/  S2R R7, SR_TID.X ;  /* 0x0000000000077919 */ /* 0x000e2e0000002100 */
[----:B------:R-:W0:Y:S01]  /*0020*/  S2UR UR4, SR_CTAID.X ;  /* 0x00000000000479c3 */ /* 0x000e220000002500 */
[----:B------:R-:W1:Y:S07]  /*0030*/  LDCU.64 UR6, c[0x0][0x388] ;  /* 0x00007100ff0677ac */ /* 0x000e6e0008000a00 */
[----:B------:R-:W0:Y:S02]  /*0040*/  LDC R0, c[0x0][0x360] ;  /* 0x0000d800ff007b82 */ /* 0x000e240000000800 */
[----:B0-----:R-:W-:-:S05]  /*0050*/  IMAD R7, R0, UR4, R7 ;  /* 0x0000000400077c24 */ /* 0x001fca000f8e0207 */
[----:B-1----:R-:W-:-:S04]  /*0060*/  ISETP.GE.U32.AND P0, PT, R7, UR6, PT ;  /* 0x0000000607007c0c */ /* 0x002fc8000bf06070 */
[----:B------:R-:W-:-:S13]  /*0070*/  ISETP.GE.AND.EX P0, PT, RZ, UR7, PT, P0 ;  /* 0x00000007ff007c0c */ /* 0x000fda000bf06300 */
[----:B------:R-:W-:Y:S05]  /*0080*/  @P0 EXIT ;  /* 0x000000000000094d */ /* 0x000fea0003800000 */
[----:B------:R-:W0:Y:S01]  /*0090*/  LDCU.64 UR6, c[0x0][0x380] ;  /* 0x00007000ff0677ac */ /* 0x000e220008000a00 */
[----:B------:R-:W-:Y:S01]  /*00a0*/  VIADD R4, R7, 0x1 ;  /* 0x0000000107047836 */ /* 0x000fe20000000000 */
[----:B------:R-:W1:Y:S04]  /*00b0*/  LDCU.64 UR4, c[0x0][0x358] ;  /* 0x00006b00ff0477ac */ /* 0x000e680008000a00 */
[----:B------:R-:W-:-:S03]  /*00c0*/  SHF.R.S32.HI R5, RZ, 0x1f, R4 ;  /* 0x0000001fff057819 */ /* 0x000fc60000011404 */
[----:B------:R-:W-:-:S04]  /*00d0*/  IMAD.WIDE.U32 R2, R7, R4, R4 ;  /* 0x0000000407027225 */ /* 0x000fc800078e0004 */
[----:B------:R-:W-:Y:S01]  /*00e0*/  IMAD R5, R5, R7, RZ ;  /* 0x0000000705057224 */ /* 0x000fe200078e02ff */
[----:B0-----:R-:W-:-:S03]  /*00f0*/  LEA R6, P0, R7, UR6, 0x3 ;  /* 0x0000000607067c11 */ /* 0x001fc6000f8018ff */
[----:B------:R-:W-:Y:S01]  /*0100*/  IMAD.IADD R3, R3, 0x1, R5 ;  /* 0x0000000103037824 */ /* 0x000fe200078e0205 */
[----:B------:R-:W-:-:S05]  /*0110*/  LEA.HI.X R7, R7, UR7, RZ, 0x3, P0 ;  /* 0x0000000707077c11 */ /* 0x000fca00080f1cff */
[----:B-1----:R-:W-:Y:S01]  /*0120*/  STG.E.64 desc[UR4][R6.64], R2 ;  /* 0x0000000206007986 */ /* 0x002fe2000c101b04 */
[----:B------:R-:W-:Y:S05]  /*0130*/  EXIT ;  /* 0x000000000000794d */ /* 0x000fea0003800000 */
.L_x_6:
        /* <DEDUP_REMOVED lines=12> */
.L_x_9:


//--------------------- .nv.shared.reserved.0     --------------------------
	.section	.nv.shared.reserved.0,"aw",@nobits
	.weak		__nv_reservedSMEM_offset_0_alias
	.size		__nv_reservedSMEM_offset_0_alias, 0, 64
	.other		__nv_reservedSMEM_offset_0_alias,@"STO_CUDA_RESERVED_SHARED STV_DEFAULT"
__nv_reservedSMEM_offset_0_alias:
	.zero		0
	.zero		64


//--------------------- .nv.constant0._Z6func_gPllS_l --------------------------
	.section	.nv.constant0._Z6func_gPllS_l,"a",@progbits
	.sectionflags	@""
	.align	4
.nv.constant0._Z6func_gPllS_l:
	.zero		928


//--------------------- .nv.constant0._Z11set_squaresPll --------------------------
	.section	.nv.constant0._Z11set_squaresPll,"a",@progbits
	.sectionflags	@""
	.align	4
.nv.constant0._Z11set_squaresPll:
	.zero		912


//--------------------- SYMBOLS --------------------------

	.type		.nv.reservedSmem.offset0,@object
	.size		.nv.reservedSmem.offset0,0x4
